	.headerflags	@"EF_CUDA_TEXMODE_UNIFIED EF_CUDA_64BIT_ADDRESS EF_CUDA_ACCELERATORS EF_CUDA_SM90 EF_CUDA_VIRTUAL_SM(EF_CUDA_SM90)"
	.elftype	@"ET_EXEC"


//--------------------- .nv.info                  --------------------------
	.section	.nv.info,"",@"SHT_CUDA_INFO"
	.align	4


	//----- nvinfo : EIATTR_REGCOUNT
	.align		4
        /*0000*/ 	.byte	0x04, 0x2f
        /*0002*/ 	.short	(.L_1 - .L_0)
	.align		4
.L_0:
        /*0004*/ 	.word	index@(triton_poi_fused_add_sub_1)
        /*0008*/ 	.word	0x00000012


	//----- nvinfo : EIATTR_MIN_STACK_SIZE
	.align		4
.L_1:
        /*000c*/ 	.byte	0x04, 0x12
        /*000e*/ 	.short	(.L_3 - .L_2)
	.align		4
.L_2:
        /*0010*/ 	.word	index@(triton_poi_fused_add_sub_1)
        /*0014*/ 	.word	0x00000000


	//----- nvinfo : EIATTR_FRAME_SIZE
	.align		4
.L_3:
        /*0018*/ 	.byte	0x04, 0x11
        /*001a*/ 	.short	(.L_5 - .L_4)
	.align		4
.L_4:
        /*001c*/ 	.word	index@(triton_poi_fused_add_sub_1)
        /*0020*/ 	.word	0x00000000


	//----- nvinfo : EIATTR_MIN_STACK_SIZE
	.align		4
.L_5:
        /*0024*/ 	.byte	0x04, 0x12
        /*0026*/ 	.short	(.L_7 - .L_6)
	.align		4
.L_6:
        /*0028*/ 	.word	index@(triton_poi_fused_add_sub_1)
        /*002c*/ 	.word	0x00000000
.L_7:


//--------------------- .nv.info.triton_poi_fused_add_sub_1 --------------------------
	.section	.nv.info.triton_poi_fused_add_sub_1,"",@"SHT_CUDA_INFO"
	.sectionflags	@""
	.align	4


	//----- nvinfo : EIATTR_CUDA_API_VERSION
	.align		4
        /*0000*/ 	.byte	0x04, 0x37
        /*0002*/ 	.short	(.L_9 - .L_8)
.L_8:
        /*0004*/ 	.word	0x0000007c


	//----- nvinfo : EIATTR_KPARAM_INFO
	.align		4
.L_9:
        /*0008*/ 	.byte	0x04, 0x17
        /*000a*/ 	.short	(.L_11 - .L_10)
.L_10:
        /*000c*/ 	.word	0x00000000
        /*0010*/ 	.short	0x0004
        /*0012*/ 	.short	0x0020
        /*0014*/ 	.byte	0x00, 0xf0, 0x11, 0x00


	//----- nvinfo : EIATTR_KPARAM_INFO
	.align		4
.L_11:
        /*0018*/ 	.byte	0x04, 0x17
        /*001a*/ 	.short	(.L_13 - .L_12)
.L_12:
        /*001c*/ 	.word	0x00000000
        /*0020*/ 	.short	0x0003
        /*0022*/ 	.short	0x0018
        /*0024*/ 	.byte	0x00, 0xf4, 0x21, 0x00


	//----- nvinfo : EIATTR_KPARAM_INFO
	.align		4
.L_13:
        /*0028*/ 	.byte	0x04, 0x17
        /*002a*/ 	.short	(.L_15 - .L_14)
.L_14:
        /*002c*/ 	.word	0x00000000
        /*0030*/ 	.short	0x0002
        /*0032*/ 	.short	0x0010
        /*0034*/ 	.byte	0x00, 0xf4, 0x21, 0x00


	//----- nvinfo : EIATTR_KPARAM_INFO
	.align		4
.L_15:
        /*0038*/ 	.byte	0x04, 0x17
        /*003a*/ 	.short	(.L_17 - .L_16)
.L_16:
        /*003c*/ 	.word	0x00000000
        /*0040*/ 	.short	0x0001
        /*0042*/ 	.short	0x0008
        /*0044*/ 	.byte	0x00, 0xf4, 0x21, 0x00


	//----- nvinfo : EIATTR_KPARAM_INFO
	.align		4
.L_17:
        /*0048*/ 	.byte	0x04, 0x17
        /*004a*/ 	.short	(.L_19 - .L_18)
.L_18:
        /*004c*/ 	.word	0x00000000
        /*0050*/ 	.short	0x0000
        /*0052*/ 	.short	0x0000
        /*0054*/ 	.byte	0x00, 0xf4, 0x21, 0x00


	//----- nvinfo : EIATTR_SPARSE_MMA_MASK
	.align		4
.L_19:
        /*0058*/ 	.byte	0x03, 0x50
        /*005a*/ 	.short	0x0000


	//----- nvinfo : EIATTR_MAXREG_COUNT
	.align		4
        /*005c*/ 	.byte	0x03, 0x1b
        /*005e*/ 	.short	0x00ff


	//----- nvinfo : EIATTR_EXIT_INSTR_OFFSETS
	.align		4
        /*0060*/ 	.byte	0x04, 0x1c
        /*0062*/ 	.short	(.L_21 - .L_20)


	//   ....[0]....
.L_20:
        /*0064*/ 	.word	0x000001f0


	//   ....[1]....
        /*0068*/ 	.word	0x00000210


	//----- nvinfo : EIATTR_REQNTID
	.align		4
.L_21:
        /*006c*/ 	.byte	0x04, 0x10
        /*006e*/ 	.short	(.L_23 - .L_22)
.L_22:
        /*0070*/ 	.word	0x00000080
        /*0074*/ 	.word	0x00000001
        /*0078*/ 	.word	0x00000001


	//----- nvinfo : EIATTR_CBANK_PARAM_SIZE
	.align		4
.L_23:
        /*007c*/ 	.byte	0x03, 0x19
        /*007e*/ 	.short	0x0024


	//----- nvinfo : EIATTR_PARAM_CBANK
	.align		4
        /*0080*/ 	.byte	0x04, 0x0a
        /*0082*/ 	.short	(.L_25 - .L_24)
	.align		4
.L_24:
        /*0084*/ 	.word	index@(.nv.constant0.triton_poi_fused_add_sub_1)
        /*0088*/ 	.short	0x0210
        /*008a*/ 	.short	0x0024


	//----- nvinfo : EIATTR_SW_WAR
	.align		4
.L_25:
        /*008c*/ 	.byte	0x04, 0x36
        /*008e*/ 	.short	(.L_27 - .L_26)
.L_26:
        /*0090*/ 	.word	0x00000008
.L_27:


//--------------------- .nv.callgraph             --------------------------
	.section	.nv.callgraph,"",@"SHT_CUDA_CALLGRAPH"
	.align	4
	.sectionentsize	8
	.align		4
        /*0000*/ 	.word	0x00000000
	.align		4
        /*0004*/ 	.word	0xffffffff
	.align		4
        /*0008*/ 	.word	0x00000000
	.align		4
        /*000c*/ 	.word	0xfffffffe
	.align		4
        /*0010*/ 	.word	0x00000000
	.align		4
        /*0014*/ 	.word	0xfffffffd
	.align		4
        /*0018*/ 	.word	0x00000000
	.align		4
        /*001c*/ 	.word	0xfffffffc


//--------------------- .text.triton_poi_fused_add_sub_1 --------------------------
	.section	.text.triton_poi_fused_add_sub_1,"ax",@progbits
	.align	128
        .global         triton_poi_fused_add_sub_1
        .type           triton_poi_fused_add_sub_1,@function
        .size           triton_poi_fused_add_sub_1,(.L_x_1 - triton_poi_fused_add_sub_1)
        .other          triton_poi_fused_add_sub_1,@"STO_CUDA_ENTRY STV_DEFAULT"
triton_poi_fused_add_sub_1:
.text.triton_poi_fused_add_sub_1:
[----:B------:R-:W0:Y:S01]  /*0000*/  LDC R1, c[0x0][0x28] ;  /* 0x00000a00ff017b82 */ /* 0x000e220000000800 */
[----:B------:R-:W1:Y:S07]  /*0010*/  S2R R0, SR_TID.X ;  /* 0x0000000000007919 */ /* 0x000e6e0000002100 */
[----:B------:R-:W2:Y:S01]  /*0020*/  LDC.64 R6, c[0x0][0x218] ;  /* 0x00008600ff067b82 */ /* 0x000ea20000000a00 */
[----:B------:R-:W-:Y:S01]  /*0030*/  HFMA2.MMA R15, -RZ, RZ, 0, 0 ;  /* 0x00000000ff0f7435 */ /* 0x000fe200000001ff */
[----:B------:R-:W-:Y:S01]  /*0040*/  ULDC.64 UR4, c[0x0][0x208] ;  /* 0x0000820000047ab9 */ /* 0x000fe20000000a00 */
[----:B------:R-:W3:Y:S05]  /*0050*/  S2R R11, SR_CTAID.X ;  /* 0x00000000000b7919 */ /* 0x000eea0000002500 */
[----:B------:R-:W4:Y:S08]  /*0060*/  LDC.64 R4, c[0x0][0x210] ;  /* 0x00008400ff047b82 */ /* 0x000f300000000a00 */
[----:B------:R-:W5:Y:S08]  /*0070*/  LDC.64 R8, c[0x0][0x220] ;  /* 0x00008800ff087b82 */ /* 0x000f700000000a00 */
[----:B------:R-:W2:Y:S01]  /*0080*/  LDC.64 R2, c[0x0][0x228] ;  /* 0x00008a00ff027b82 */ /* 0x000ea20000000a00 */
[----:B-1----:R-:W-:-:S04]  /*0090*/  LOP3.LUT R0, R0, 0x7f, RZ, 0xc0, !PT ;  /* 0x0000007f00007812 */ /* 0x002fc800078ec0ff */
[----:B---3--:R-:W-:-:S04]  /*00a0*/  LEA R11, R11, R0, 0x7 ;  /* 0x000000000b0b7211 */ /* 0x008fc800078e38ff */
[----:B------:R-:W-:Y:S01]  /*00b0*/  SHF.R.S32.HI R0, RZ, 0x1f, R11 ;  /* 0x0000001fff007819 */ /* 0x000fe2000001140b */
[C---:B----4-:R-:W-:Y:S01]  /*00c0*/  IMAD.WIDE R4, R11.reuse, 0x4, R4 ;  /* 0x000000040b047825 */ /* 0x050fe200078e0204 */
[----:B------:R-:W-:Y:S02]  /*00d0*/  ISETP.GE.AND P0, PT, R11, 0x100, PT ;  /* 0x000001000b00780c */ /* 0x000fe40003f06270 */
[----:B------:R-:W-:-:S04]  /*00e0*/  LEA.HI R0, R0, R11, RZ, 0x2 ;  /* 0x0000000b00007211 */ /* 0x000fc800078f10ff */
[----:B------:R-:W-:-:S04]  /*00f0*/  LOP3.LUT R10, R0, 0xfffffffc, RZ, 0xc0, !PT ;  /* 0xfffffffc000a7812 */ /* 0x000fc800078ec0ff */
[----:B------:R-:W-:Y:S01]  /*0100*/  IADD3 R13, R11, -R10, RZ ;  /* 0x8000000a0b0d7210 */ /* 0x000fe20007ffe0ff */
[----:B------:R-:W-:-:S04]  /*0110*/  IMAD.MOV.U32 R10, RZ, RZ, RZ ;  /* 0x000000ffff0a7224 */ /* 0x000fc800078e00ff */
[----:B--2---:R-:W-:Y:S01]  /*0120*/  IMAD.WIDE R6, R13, 0x4, R6 ;  /* 0x000000040d067825 */ /* 0x004fe200078e0206 */
[----:B------:R-:W-:Y:S01]  /*0130*/  SHF.R.S32.HI R13, RZ, 0x2, R0 ;  /* 0x00000002ff0d7819 */ /* 0x000fe20000011400 */
[----:B------:R-:W2:Y:S01]  /*0140*/  @!P0 LDG.E R10, desc[UR4][R4.64] ;  /* 0x00000004040a8981 */ /* 0x000ea2000c1e1900 */
[----:B------:R-:W-:Y:S01]  /*0150*/  MOV R0, RZ ;  /* 0x000000ff00007202 */ /* 0x000fe20000000f00 */
[----:B-----5:R-:W-:Y:S02]  /*0160*/  IMAD.WIDE R8, R11, 0x4, R8 ;  /* 0x000000040b087825 */ /* 0x020fe400078e0208 */
[----:B------:R-:W2:Y:S02]  /*0170*/  @!P0 LDG.E.EL R15, desc[UR4][R6.64] ;  /* 0x00000004060f8981 */ /* 0x000ea4000c2e1900 */
[----:B------:R-:W-:Y:S02]  /*0180*/  IMAD.MOV.U32 R11, RZ, RZ, RZ ;  /* 0x000000ffff0b7224 */ /* 0x000fe400078e00ff */
[----:B0-----:R-:W-:Y:S01]  /*0190*/  IMAD.WIDE R2, R13, 0x4, R2 ;  /* 0x000000040d027825 */ /* 0x001fe200078e0202 */
[----:B------:R-:W3:Y:S04]  /*01a0*/  @!P0 LDG.E R0, desc[UR4][R8.64] ;  /* 0x0000000408008981 */ /* 0x000ee8000c1e1900 */
[----:B------:R-:W4:Y:S01]  /*01b0*/  @!P0 LDG.E.EL R11, desc[UR4][R2.64] ;  /* 0x00000004020b8981 */ /* 0x000f22000c2e1900 */
[----:B--2---:R-:W-:-:S04]  /*01c0*/  FADD R15, R15, R10 ;  /* 0x0000000a0f0f7221 */ /* 0x004fc80000000000 */
[----:B---3--:R-:W-:-:S04]  /*01d0*/  FADD R0, R15, R0 ;  /* 0x000000000f007221 */ /* 0x008fc80000000000 */
[----:B----4-:R-:W-:Y:S01]  /*01e0*/  FADD R11, R0, -R11 ;  /* 0x8000000b000b7221 */ /* 0x010fe20000000000 */
[----:B------:R-:W-:Y:S06]  /*01f0*/  @P0 EXIT ;  /* 0x000000000000094d */ /* 0x000fec0003800000 */
[----:B------:R-:W-:Y:S01]  /*0200*/  STG.E desc[UR4][R4.64], R11 ;  /* 0x0000000b04007986 */ /* 0x000fe2000c101904 */
[----:B------:R-:W-:Y:S05]  /*0210*/  EXIT ;  /* 0x000000000000794d */ /* 0x000fea0003800000 */
.L_x_0:
[----:B------:R-:W-:-:S00]  /*0220*/  BRA `(.L_x_0) ;  /* 0xfffffffc00fc7947 */ /* 0x000fc0000383ffff */
[----:B------:R-:W-:-:S00]  /*0230*/  NOP ;  /* 0x0000000000007918 */ /* 0x000fc00000000000 */
        /* <DEDUP_REMOVED lines=12> */
.L_x_1:


//--------------------- .nv.constant0.triton_poi_fused_add_sub_1 --------------------------
	.section	.nv.constant0.triton_poi_fused_add_sub_1,"a",@progbits
	.sectionflags	@""
	.align	4
.nv.constant0.triton_poi_fused_add_sub_1:
	.zero		564
